//
// Generated by NVIDIA NVVM Compiler
//
// Compiler Build ID: CL-36424714
// Cuda compilation tools, release 13.0, V13.0.88
// Based on NVVM 20.0.0
//

.version 9.0
.target sm_100
.address_size 64

	// .globl	_Z7kernel1Pfi

.visible .entry _Z7kernel1Pfi(
	.param .u64 .ptr .align 1 _Z7kernel1Pfi_param_0,
	.param .u32 _Z7kernel1Pfi_param_1
)
{
	.reg .pred 	%p<2>;
	.reg .b32 	%r<6>;
	.reg .b32 	%f<3>;
	.reg .b64 	%rd<5>;

	ld.param.u64 	%rd1, [_Z7kernel1Pfi_param_0];
	ld.param.u32 	%r2, [_Z7kernel1Pfi_param_1];
	mov.u32 	%r3, %ctaid.x;
	mov.u32 	%r4, %ntid.x;
	mov.u32 	%r5, %tid.x;
	mad.lo.s32 	%r1, %r3, %r4, %r5;
	setp.ge.s32 	%p1, %r1, %r2;
	@%p1 bra 	$L__BB0_2;
	cvta.to.global.u64 	%rd2, %rd1;
	mul.wide.s32 	%rd3, %r1, 4;
	add.s64 	%rd4, %rd2, %rd3;
	ld.global.f32 	%f1, [%rd4];
	add.f32 	%f2, %f1, %f1;
	st.global.f32 	[%rd4], %f2;
$L__BB0_2:
	ret;

}
	// .globl	_Z7kernel2Pfi
.visible .entry _Z7kernel2Pfi(
	.param .u64 .ptr .align 1 _Z7kernel2Pfi_param_0,
	.param .u32 _Z7kernel2Pfi_param_1
)
{
	.reg .pred 	%p<2>;
	.reg .b32 	%r<6>;
	.reg .b32 	%f<3>;
	.reg .b64 	%rd<5>;

	ld.param.u64 	%rd1, [_Z7kernel2Pfi_param_0];
	ld.param.u32 	%r2, [_Z7kernel2Pfi_param_1];
	mov.u32 	%r3, %ctaid.x;
	mov.u32 	%r4, %ntid.x;
	mov.u32 	%r5, %tid.x;
	mad.lo.s32 	%r1, %r3, %r4, %r5;
	setp.ge.s32 	%p1, %r1, %r2;
	@%p1 bra 	$L__BB1_2;
	cvta.to.global.u64 	%rd2, %rd1;
	mul.wide.s32 	%rd3, %r1, 4;
	add.s64 	%rd4, %rd2, %rd3;
	ld.global.f32 	%f1, [%rd4];
	add.f32 	%f2, %f1, 0f3F800000;
	st.global.f32 	[%rd4], %f2;
$L__BB1_2:
	ret;

}


// ===== COMPILED SASS (sm_100) =====

	.target	sm_100

	.elftype	@"ET_EXEC"


//--------------------- .note.nv.tkinfo           --------------------------
	.section	.note.nv.tkinfo,"",@"SHT_NOTE"
	.sectionflags	@"SHF_NOTE_NV_TKINFO"
	.tkinfo
        /*0018*/ 	.word	0x00000002
        /*0030*/ 	.string	""
        /*0030*/ 	.string	"ptxas"
        /*0030*/ 	.string	"Cuda compilation tools, release 13.0, V13.0.88"
        /*0030*/ 	.string	"Build cuda_13.0.r13.0/compiler.36424714_0"
        /*0030*/ 	.string	"-arch sm_100 -m 64 "



//--------------------- .note.nv.cuinfo           --------------------------
	.section	.note.nv.cuinfo,"",@"SHT_NOTE"
	.sectionflags	@"SHF_NOTE_NV_CUINFO"
        /*0018*/ 	.short	0x0002
        /*001a*/ 	.short	0x0064
        /*001c*/ 	.short	0x0082
	.zero		2


//--------------------- .nv.info                  --------------------------
	.section	.nv.info,"",@"SHT_CUDA_INFO"
	.align	4


	//----- nvinfo : EIATTR_REGCOUNT
	.align		4
        /*0000*/ 	.byte	0x04, 0x2f
        /*0002*/ 	.short	(.L_1 - .L_0)
	.align		4
.L_0:
        /*0004*/ 	.word	index@(_Z7kernel1Pfi)
        /*0008*/ 	.word	0x00000008


	//----- nvinfo : EIATTR_FRAME_SIZE
	.align		4
.L_1:
        /*000c*/ 	.byte	0x04, 0x11
        /*000e*/ 	.short	(.L_3 - .L_2)
	.align		4
.L_2:
        /*0010*/ 	.word	index@(_Z7kernel1Pfi)
        /*0014*/ 	.word	0x00000000


	//----- nvinfo : EIATTR_REGCOUNT
	.align		4
.L_3:
        /*0018*/ 	.byte	0x04, 0x2f
        /*001a*/ 	.short	(.L_5 - .L_4)
	.align		4
.L_4:
        /*001c*/ 	.word	index@(_Z7kernel2Pfi)
        /*0020*/ 	.word	0x00000008


	//----- nvinfo : EIATTR_FRAME_SIZE
	.align		4
.L_5:
        /*0024*/ 	.byte	0x04, 0x11
        /*0026*/ 	.short	(.L_7 - .L_6)
	.align		4
.L_6:
        /*0028*/ 	.word	index@(_Z7kernel2Pfi)
        /*002c*/ 	.word	0x00000000


	//----- nvinfo : EIATTR_MIN_STACK_SIZE
	.align		4
.L_7:
        /*0030*/ 	.byte	0x04, 0x12
        /*0032*/ 	.short	(.L_9 - .L_8)
	.align		4
.L_8:
        /*0034*/ 	.word	index@(_Z7kernel2Pfi)
        /*0038*/ 	.word	0x00000000


	//----- nvinfo : EIATTR_MIN_STACK_SIZE
	.align		4
.L_9:
        /*003c*/ 	.byte	0x04, 0x12
        /*003e*/ 	.short	(.L_11 - .L_10)
	.align		4
.L_10:
        /*0040*/ 	.word	index@(_Z7kernel1Pfi)
        /*0044*/ 	.word	0x00000000
.L_11:


//--------------------- .nv.compat                --------------------------
	.section	.nv.compat,"",@"SHT_CUDA_COMPAT_INFO"
	.align	4
        /*0000*/ 	.byte	0x02, 0x09, 0x00, 0x00, 0x02, 0x02, 0x01, 0x00, 0x02, 0x05, 0x05, 0x00, 0x03, 0x07, 0x01, 0x01
        /*0010*/ 	.byte	0x02, 0x03, 0x00, 0x00, 0x02, 0x06, 0x01, 0x00, 0x04, 0x0b, 0x08, 0x00, 0x09, 0x00, 0x00, 0x00
        /*0020*/ 	.byte	0x00, 0x00, 0x00, 0x00


//--------------------- .nv.info._Z7kernel2Pfi    --------------------------
	.section	.nv.info._Z7kernel2Pfi,"",@"SHT_CUDA_INFO"
	.sectionflags	@""
	.align	4


	//----- nvinfo : EIATTR_CUDA_API_VERSION
	.align		4
        /*0000*/ 	.byte	0x04, 0x37
        /*0002*/ 	.short	(.L_13 - .L_12)
.L_12:
        /*0004*/ 	.word	0x00000082


	//----- nvinfo : EIATTR_KPARAM_INFO
	.align		4
.L_13:
        /*0008*/ 	.byte	0x04, 0x17
        /*000a*/ 	.short	(.L_15 - .L_14)
.L_14:
        /*000c*/ 	.word	0x00000000
        /*0010*/ 	.short	0x0001
        /*0012*/ 	.short	0x0008
        /*0014*/ 	.byte	0x00, 0xf0, 0x11, 0x00


	//----- nvinfo : EIATTR_KPARAM_INFO
	.align		4
.L_15:
        /*0018*/ 	.byte	0x04, 0x17
        /*001a*/ 	.short	(.L_17 - .L_16)
.L_16:
        /*001c*/ 	.word	0x00000000
        /*0020*/ 	.short	0x0000
        /*0022*/ 	.short	0x0000
        /*0024*/ 	.byte	0x00, 0xf5, 0x21, 0x00


	//----- nvinfo : EIATTR_SPARSE_MMA_MASK
	.align		4
.L_17:
        /*0028*/ 	.byte	0x03, 0x50
        /*002a*/ 	.short	0x0000


	//----- nvinfo : EIATTR_MAXREG_COUNT
	.align		4
        /*002c*/ 	.byte	0x03, 0x1b
        /*002e*/ 	.short	0x00ff


	//----- nvinfo : EIATTR_MERCURY_ISA_VERSION
	.align		4
        /*0030*/ 	.byte	0x03, 0x5f
        /*0032*/ 	.short	0x0101


	//----- nvinfo : EIATTR_VRC_CTA_INIT_COUNT
	.align		4
        /*0034*/ 	.byte	0x02, 0x4a
	.zero		1
	.zero		1


	//----- nvinfo : EIATTR_EXIT_INSTR_OFFSETS
	.align		4
        /*0038*/ 	.byte	0x04, 0x1c
        /*003a*/ 	.short	(.L_19 - .L_18)


	//   ....[0]....
.L_18:
        /*003c*/ 	.word	0x00000070


	//   ....[1]....
        /*0040*/ 	.word	0x000000e0


	//----- nvinfo : EIATTR_CBANK_PARAM_SIZE
	.align		4
.L_19:
        /*0044*/ 	.byte	0x03, 0x19
        /*0046*/ 	.short	0x000c


	//----- nvinfo : EIATTR_PARAM_CBANK
	.align		4
        /*0048*/ 	.byte	0x04, 0x0a
        /*004a*/ 	.short	(.L_21 - .L_20)
	.align		4
.L_20:
        /*004c*/ 	.word	index@(.nv.constant0._Z7kernel2Pfi)
        /*0050*/ 	.short	0x0380
        /*0052*/ 	.short	0x000c


	//----- nvinfo : EIATTR_SW_WAR
	.align		4
.L_21:
        /*0054*/ 	.byte	0x04, 0x36
        /*0056*/ 	.short	(.L_23 - .L_22)
.L_22:
        /*0058*/ 	.word	0x00000008
.L_23:


//--------------------- .nv.info._Z7kernel1Pfi    --------------------------
	.section	.nv.info._Z7kernel1Pfi,"",@"SHT_CUDA_INFO"
	.sectionflags	@""
	.align	4


	//----- nvinfo : EIATTR_CUDA_API_VERSION
	.align		4
        /*0000*/ 	.byte	0x04, 0x37
        /*0002*/ 	.short	(.L_25 - .L_24)
.L_24:
        /*0004*/ 	.word	0x00000082


	//----- nvinfo : EIATTR_KPARAM_INFO
	.align		4
.L_25:
        /*0008*/ 	.byte	0x04, 0x17
        /*000a*/ 	.short	(.L_27 - .L_26)
.L_26:
        /*000c*/ 	.word	0x00000000
        /*0010*/ 	.short	0x0001
        /*0012*/ 	.short	0x0008
        /*0014*/ 	.byte	0x00, 0xf0, 0x11, 0x00


	//----- nvinfo : EIATTR_KPARAM_INFO
	.align		4
.L_27:
        /*0018*/ 	.byte	0x04, 0x17
        /*001a*/ 	.short	(.L_29 - .L_28)
.L_28:
        /*001c*/ 	.word	0x00000000
        /*0020*/ 	.short	0x0000
        /*0022*/ 	.short	0x0000
        /*0024*/ 	.byte	0x00, 0xf5, 0x21, 0x00


	//----- nvinfo : EIATTR_SPARSE_MMA_MASK
	.align		4
.L_29:
        /*0028*/ 	.byte	0x03, 0x50
        /*002a*/ 	.short	0x0000


	//----- nvinfo : EIATTR_MAXREG_COUNT
	.align		4
        /*002c*/ 	.byte	0x03, 0x1b
        /*002e*/ 	.short	0x00ff


	//----- nvinfo : EIATTR_MERCURY_ISA_VERSION
	.align		4
        /*0030*/ 	.byte	0x03, 0x5f
        /*0032*/ 	.short	0x0101


	//----- nvinfo : EIATTR_VRC_CTA_INIT_COUNT
	.align		4
        /*0034*/ 	.byte	0x02, 0x4a
	.zero		1
	.zero		1


	//----- nvinfo : EIATTR_EXIT_INSTR_OFFSETS
	.align		4
        /*0038*/ 	.byte	0x04, 0x1c
        /*003a*/ 	.short	(.L_31 - .L_30)


	//   ....[0]....
.L_30:
        /*003c*/ 	.word	0x00000070


	//   ....[1]....
        /*0040*/ 	.word	0x000000e0


	//----- nvinfo : EIATTR_CBANK_PARAM_SIZE
	.align		4
.L_31:
        /*0044*/ 	.byte	0x03, 0x19
        /*0046*/ 	.short	0x000c


	//----- nvinfo : EIATTR_PARAM_CBANK
	.align		4
        /*0048*/ 	.byte	0x04, 0x0a
        /*004a*/ 	.short	(.L_33 - .L_32)
	.align		4
.L_32:
        /*004c*/ 	.word	index@(.nv.constant0._Z7kernel1Pfi)
        /*0050*/ 	.short	0x0380
        /*0052*/ 	.short	0x000c


	//----- nvinfo : EIATTR_SW_WAR
	.align		4
.L_33:
        /*0054*/ 	.byte	0x04, 0x36
        /*0056*/ 	.short	(.L_35 - .L_34)
.L_34:
        /*0058*/ 	.word	0x00000008
.L_35:


//--------------------- .nv.callgraph             --------------------------
	.section	.nv.callgraph,"",@"SHT_CUDA_CALLGRAPH"
	.align	4
	.sectionentsize	8
	.align		4
        /*0000*/ 	.word	0x00000000
	.align		4
        /*0004*/ 	.word	0xffffffff
	.align		4
        /*0008*/ 	.word	0x00000000
	.align		4
        /*000c*/ 	.word	0xfffffffe
	.align		4
        /*0010*/ 	.word	0x00000000
	.align		4
        /*0014*/ 	.word	0xfffffffd
	.align		4
        /*0018*/ 	.word	0x00000000
	.align		4
        /*001c*/ 	.word	0xfffffffc


//--------------------- .text._Z7kernel2Pfi       --------------------------
	.section	.text._Z7kernel2Pfi,"ax",@progbits
	.align	128
        .global         _Z7kernel2Pfi
        .type           _Z7kernel2Pfi,@function
        .size           _Z7kernel2Pfi,(.L_x_2 - _Z7kernel2Pfi)
        .other          _Z7kernel2Pfi,@"STO_CUDA_ENTRY STV_DEFAULT"
_Z7kernel2Pfi:
.text._Z7kernel2Pfi:
[----:B------:R-:W-:Y:S01]  /*0000*/  LDC R1, c[0x0][0x37c] ;  /* 0x0000df00ff017b82 */ /* 0x000fe20000000800 */
[----:B------:R-:W0:Y:S07]  /*0010*/  S2R R0, SR_TID.X ;  /* 0x0000000000007919 */ /* 0x000e2e0000002100 */
[----:B------:R-:W0:Y:S01]  /*0020*/  S2UR UR4, SR_CTAID.X ;  /* 0x00000000000479c3 */ /* 0x000e220000002500 */
[----:B------:R-:W1:Y:S07]  /*0030*/  LDCU UR5, c[0x0][0x388] ;  /* 0x00007100ff0577ac */ /* 0x000e6e0008000800 */
[----:B------:R-:W0:Y:S02]  /*0040*/  LDC R5, c[0x0][0x360] ;  /* 0x0000d800ff057b82 */ /* 0x000e240000000800 */
[----:B0-----:R-:W-:-:S05]  /*0050*/  IMAD R5, R5, UR4, R0 ;  /* 0x0000000405057c24 */ /* 0x001fca000f8e0200 */
[----:B-1----:R-:W-:-:S13]  /*0060*/  ISETP.GE.AND P0, PT, R5, UR5, PT ;  /* 0x0000000505007c0c */ /* 0x002fda000bf06270 */
[----:B------:R-:W-:Y:S05]  /*0070*/  @P0 EXIT ;  /* 0x000000000000094d */ /* 0x000fea0003800000 */
[----:B------:R-:W0:Y:S01]  /*0080*/  LDC.64 R2, c[0x0][0x380] ;  /* 0x0000e000ff027b82 */ /* 0x000e220000000a00 */
[----:B------:R-:W1:Y:S01]  /*0090*/  LDCU.64 UR4, c[0x0][0x358] ;  /* 0x00006b00ff0477ac */ /* 0x000e620008000a00 */
[----:B0-----:R-:W-:-:S05]  /*00a0*/  IMAD.WIDE R2, R5, 0x4, R2 ;  /* 0x0000000405027825 */ /* 0x001fca00078e0202 */
[----:B-1----:R-:W2:Y:S02]  /*00b0*/  LDG.E R0, desc[UR4][R2.64] ;  /* 0x0000000402007981 */ /* 0x002ea4000c1e1900 */
[----:B--2---:R-:W-:-:S05]  /*00c0*/  FADD R5, R0, 1 ;  /* 0x3f80000000057421 */ /* 0x004fca0000000000 */
[----:B------:R-:W-:Y:S01]  /*00d0*/  STG.E desc[UR4][R2.64], R5 ;  /* 0x0000000502007986 */ /* 0x000fe2000c101904 */
[----:B------:R-:W-:Y:S05]  /*00e0*/  EXIT ;  /* 0x000000000000794d */ /* 0x000fea0003800000 */
.L_x_0:
[----:B------:R-:W-:-:S00]  /*00f0*/  BRA `(.L_x_0) ;  /* 0xfffffffc00fc7947 */ /* 0x000fc0000383ffff */
[----:B------:R-:W-:-:S00]  /*0100*/  NOP ;  /* 0x0000000000007918 */ /* 0x000fc00000000000 */
[----:B------:R-:W-:-:S00]  /*0110*/  NOP ;  /* 0x0000000000007918 */ /* 0x000fc00000000000 */
[----:B------:R-:W-:-:S00]  /*0120*/  NOP ;  /* 0x0000000000007918 */ /* 0x000fc00000000000 */
[----:B------:R-:W-:-:S00]  /*0130*/  NOP ;  /* 0x0000000000007918 */ /* 0x000fc00000000000 */
[----:B------:R-:W-:-:S00]  /*0140*/  NOP ;  /* 0x0000000000007918 */ /* 0x000fc00000000000 */
[----:B------:R-:W-:-:S00]  /*0150*/  NOP ;  /* 0x0000000000007918 */ /* 0x000fc00000000000 */
[----:B------:R-:W-:-:S00]  /*0160*/  NOP ;  /* 0x0000000000007918 */ /* 0x000fc00000000000 */
[----:B------:R-:W-:-:S00]  /*0170*/  NOP ;  /* 0x0000000000007918 */ /* 0x000fc00000000000 */
.L_x_2:


//--------------------- .text._Z7kernel1Pfi       --------------------------
	.section	.text._Z7kernel1Pfi,"ax",@progbits
	.align	128
        .global         _Z7kernel1Pfi
        .type           _Z7kernel1Pfi,@function
        .size           _Z7kernel1Pfi,(.L_x_3 - _Z7kernel1Pfi)
        .other          _Z7kernel1Pfi,@"STO_CUDA_ENTRY STV_DEFAULT"
_Z7kernel1Pfi:
.text._Z7kernel1Pfi:
        /* <DEDUP_REMOVED lines=12> */
[----:B--2---:R-:W-:-:S05]  /*00c0*/  FADD R5, R0, R0 ;  /* 0x0000000000057221 */ /* 0x004fca0000000000 */
[----:B------:R-:W-:Y:S01]  /*00d0*/  STG.E desc[UR4][R2.64], R5 ;  /* 0x0000000502007986 */ /* 0x000fe2000c101904 */
[----:B------:R-:W-:Y:S05]  /*00e0*/  EXIT ;  /* 0x000000000000794d */ /* 0x000fea0003800000 */
.L_x_1:
        /* <DEDUP_REMOVED lines=9> */
.L_x_3:


//--------------------- .nv.shared.reserved.0     --------------------------
	.section	.nv.shared.reserved.0,"aw",@nobits
	.weak		__nv_reservedSMEM_offset_0_alias
	.size		__nv_reservedSMEM_offset_0_alias, 0, 64
	.other		__nv_reservedSMEM_offset_0_alias,@"STO_CUDA_RESERVED_SHARED STV_DEFAULT"
__nv_reservedSMEM_offset_0_alias:
	.zero		0
	.zero		64


//--------------------- .nv.constant0._Z7kernel2Pfi --------------------------
	.section	.nv.constant0._Z7kernel2Pfi,"a",@progbits
	.sectionflags	@""
	.align	4
.nv.constant0._Z7kernel2Pfi:
	.zero		908


//--------------------- .nv.constant0._Z7kernel1Pfi --------------------------
	.section	.nv.constant0._Z7kernel1Pfi,"a",@progbits
	.sectionflags	@""
	.align	4
.nv.constant0._Z7kernel1Pfi:
	.zero		908


//--------------------- SYMBOLS --------------------------

	.type		.nv.reservedSmem.offset0,@object
	.size		.nv.reservedSmem.offset0,0x4
